//
// Generated by NVIDIA NVVM Compiler
//
// Compiler Build ID: CL-36424714
// Cuda compilation tools, release 13.0, V13.0.88
// Based on NVVM 20.0.0
//

.version 9.0
.target sm_100
.address_size 64

	// .globl	_Z10areaCircleP5pointPy

.visible .entry _Z10areaCircleP5pointPy(
	.param .u64 .ptr .align 1 _Z10areaCircleP5pointPy_param_0,
	.param .u64 .ptr .align 1 _Z10areaCircleP5pointPy_param_1
)
{
	.reg .pred 	%p<3>;
	.reg .b32 	%r<5>;
	.reg .b32 	%f<6>;
	.reg .b64 	%rd<8>;

	ld.param.u64 	%rd1, [_Z10areaCircleP5pointPy_param_0];
	ld.param.u64 	%rd2, [_Z10areaCircleP5pointPy_param_1];
	mov.u32 	%r2, %tid.x;
	mov.u32 	%r3, %ctaid.x;
	mov.u32 	%r4, %ntid.x;
	mad.lo.s32 	%r1, %r3, %r4, %r2;
	setp.gt.u32 	%p1, %r1, 1400000000;
	@%p1 bra 	$L__BB0_3;
	cvta.to.global.u64 	%rd3, %rd1;
	mul.wide.u32 	%rd4, %r1, 8;
	add.s64 	%rd5, %rd3, %rd4;
	ld.global.f32 	%f1, [%rd5];
	ld.global.f32 	%f2, [%rd5+4];
	mul.f32 	%f3, %f2, %f2;
	fma.rn.f32 	%f4, %f1, %f1, %f3;
	sqrt.rn.f32 	%f5, %f4;
	setp.gtu.f32 	%p2, %f5, 0f3F800000;
	@%p2 bra 	$L__BB0_3;
	cvta.to.global.u64 	%rd6, %rd2;
	atom.global.add.u64 	%rd7, [%rd6], 1;
$L__BB0_3:
	ret;

}
	// .globl	_Z15areaCircleWPsumP5pointPy
.visible .entry _Z15areaCircleWPsumP5pointPy(
	.param .u64 .ptr .align 1 _Z15areaCircleWPsumP5pointPy_param_0,
	.param .u64 .ptr .align 1 _Z15areaCircleWPsumP5pointPy_param_1
)
{
	.reg .pred 	%p<3>;
	.reg .b32 	%r<5>;
	.reg .b32 	%f<6>;
	.reg .b64 	%rd<10>;

	ld.param.u64 	%rd1, [_Z15areaCircleWPsumP5pointPy_param_0];
	ld.param.u64 	%rd2, [_Z15areaCircleWPsumP5pointPy_param_1];
	mov.u32 	%r3, %tid.x;
	mov.u32 	%r1, %ctaid.x;
	mov.u32 	%r4, %ntid.x;
	mad.lo.s32 	%r2, %r1, %r4, %r3;
	setp.gt.u32 	%p1, %r2, 1399999999;
	@%p1 bra 	$L__BB1_3;
	cvta.to.global.u64 	%rd3, %rd1;
	mul.wide.u32 	%rd4, %r2, 8;
	add.s64 	%rd5, %rd3, %rd4;
	ld.global.f32 	%f1, [%rd5];
	ld.global.f32 	%f2, [%rd5+4];
	mul.f32 	%f3, %f2, %f2;
	fma.rn.f32 	%f4, %f1, %f1, %f3;
	sqrt.rn.f32 	%f5, %f4;
	setp.gtu.f32 	%p2, %f5, 0f3F800000;
	@%p2 bra 	$L__BB1_3;
	cvta.to.global.u64 	%rd6, %rd2;
	mul.wide.u32 	%rd7, %r1, 8;
	add.s64 	%rd8, %rd6, %rd7;
	atom.global.add.u64 	%rd9, [%rd8], 1;
$L__BB1_3:
	ret;

}
	// .globl	_Z6warmupPj
.visible .entry _Z6warmupPj(
	.param .u64 .ptr .align 1 _Z6warmupPj_param_0
)
{
	.reg .pred 	%p<2>;
	.reg .b32 	%r<3>;
	.reg .b64 	%rd<3>;

	ld.param.u64 	%rd1, [_Z6warmupPj_param_0];
	mov.u32 	%r1, %tid.x;
	setp.ne.s32 	%p1, %r1, 0;
	@%p1 bra 	$L__BB2_2;
	cvta.to.global.u64 	%rd2, %rd1;
	mov.b32 	%r2, 555;
	st.global.u32 	[%rd2], %r2;
$L__BB2_2:
	ret;

}


// ===== COMPILED SASS (sm_100) =====

	.target	sm_100

	.elftype	@"ET_EXEC"


//--------------------- .note.nv.tkinfo           --------------------------
	.section	.note.nv.tkinfo,"",@"SHT_NOTE"
	.sectionflags	@"SHF_NOTE_NV_TKINFO"
	.tkinfo
        /*0018*/ 	.word	0x00000002
        /*0030*/ 	.string	""
        /*0030*/ 	.string	"ptxas"
        /*0030*/ 	.string	"Cuda compilation tools, release 13.0, V13.0.88"
        /*0030*/ 	.string	"Build cuda_13.0.r13.0/compiler.36424714_0"
        /*0030*/ 	.string	"-arch sm_100 -m 64 "



//--------------------- .note.nv.cuinfo           --------------------------
	.section	.note.nv.cuinfo,"",@"SHT_NOTE"
	.sectionflags	@"SHF_NOTE_NV_CUINFO"
        /*0018*/ 	.short	0x0002
        /*001a*/ 	.short	0x0064
        /*001c*/ 	.short	0x0082
	.zero		2


//--------------------- .nv.info                  --------------------------
	.section	.nv.info,"",@"SHT_CUDA_INFO"
	.align	4


	//----- nvinfo : EIATTR_REGCOUNT
	.align		4
        /*0000*/ 	.byte	0x04, 0x2f
        /*0002*/ 	.short	(.L_1 - .L_0)
	.align		4
.L_0:
        /*0004*/ 	.word	index@(_Z10areaCircleP5pointPy)
        /*0008*/ 	.word	0x0000000a


	//----- nvinfo : EIATTR_FRAME_SIZE
	.align		4
.L_1:
        /*000c*/ 	.byte	0x04, 0x11
        /*000e*/ 	.short	(.L_3 - .L_2)
	.align		4
.L_2:
        /*0010*/ 	.word	index@($__internal_1_$__cuda_sm20_sqrt_rn_f32_slowpath)
        /*0014*/ 	.word	0x00000000


	//----- nvinfo : EIATTR_FRAME_SIZE
	.align		4
.L_3:
        /*0018*/ 	.byte	0x04, 0x11
        /*001a*/ 	.short	(.L_5 - .L_4)
	.align		4
.L_4:
        /*001c*/ 	.word	index@(_Z10areaCircleP5pointPy)
        /*0020*/ 	.word	0x00000000


	//----- nvinfo : EIATTR_REGCOUNT
	.align		4
.L_5:
        /*0024*/ 	.byte	0x04, 0x2f
        /*0026*/ 	.short	(.L_7 - .L_6)
	.align		4
.L_6:
        /*0028*/ 	.word	index@(_Z15areaCircleWPsumP5pointPy)
        /*002c*/ 	.word	0x0000000b


	//----- nvinfo : EIATTR_FRAME_SIZE
	.align		4
.L_7:
        /*0030*/ 	.byte	0x04, 0x11
        /*0032*/ 	.short	(.L_9 - .L_8)
	.align		4
.L_8:
        /*0034*/ 	.word	index@($__internal_0_$__cuda_sm20_sqrt_rn_f32_slowpath)
        /*0038*/ 	.word	0x00000000


	//----- nvinfo : EIATTR_FRAME_SIZE
	.align		4
.L_9:
        /*003c*/ 	.byte	0x04, 0x11
        /*003e*/ 	.short	(.L_11 - .L_10)
	.align		4
.L_10:
        /*0040*/ 	.word	index@(_Z15areaCircleWPsumP5pointPy)
        /*0044*/ 	.word	0x00000000


	//----- nvinfo : EIATTR_REGCOUNT
	.align		4
.L_11:
        /*0048*/ 	.byte	0x04, 0x2f
        /*004a*/ 	.short	(.L_13 - .L_12)
	.align		4
.L_12:
        /*004c*/ 	.word	index@(_Z6warmupPj)
        /*0050*/ 	.word	0x00000008


	//----- nvinfo : EIATTR_FRAME_SIZE
	.align		4
.L_13:
        /*0054*/ 	.byte	0x04, 0x11
        /*0056*/ 	.short	(.L_15 - .L_14)
	.align		4
.L_14:
        /*0058*/ 	.word	index@(_Z6warmupPj)
        /*005c*/ 	.word	0x00000000


	//----- nvinfo : EIATTR_MIN_STACK_SIZE
	.align		4
.L_15:
        /*0060*/ 	.byte	0x04, 0x12
        /*0062*/ 	.short	(.L_17 - .L_16)
	.align		4
.L_16:
        /*0064*/ 	.word	index@(_Z6warmupPj)
        /*0068*/ 	.word	0x00000000


	//----- nvinfo : EIATTR_MIN_STACK_SIZE
	.align		4
.L_17:
        /*006c*/ 	.byte	0x04, 0x12
        /*006e*/ 	.short	(.L_19 - .L_18)
	.align		4
.L_18:
        /*0070*/ 	.word	index@(_Z15areaCircleWPsumP5pointPy)
        /*0074*/ 	.word	0x00000000


	//----- nvinfo : EIATTR_MIN_STACK_SIZE
	.align		4
.L_19:
        /*0078*/ 	.byte	0x04, 0x12
        /*007a*/ 	.short	(.L_21 - .L_20)
	.align		4
.L_20:
        /*007c*/ 	.word	index@(_Z10areaCircleP5pointPy)
        /*0080*/ 	.word	0x00000000
.L_21:


//--------------------- .nv.compat                --------------------------
	.section	.nv.compat,"",@"SHT_CUDA_COMPAT_INFO"
	.align	4
        /*0000*/ 	.byte	0x02, 0x09, 0x00, 0x00, 0x02, 0x02, 0x01, 0x00, 0x02, 0x05, 0x05, 0x00, 0x03, 0x07, 0x01, 0x01
        /*0010*/ 	.byte	0x02, 0x03, 0x00, 0x00, 0x02, 0x06, 0x01, 0x00, 0x04, 0x0b, 0x08, 0x00, 0x01, 0x00, 0x00, 0x00
        /*0020*/ 	.byte	0x00, 0x00, 0x00, 0x00


//--------------------- .nv.info._Z6warmupPj      --------------------------
	.section	.nv.info._Z6warmupPj,"",@"SHT_CUDA_INFO"
	.sectionflags	@""
	.align	4


	//----- nvinfo : EIATTR_CUDA_API_VERSION
	.align		4
        /*0000*/ 	.byte	0x04, 0x37
        /*0002*/ 	.short	(.L_23 - .L_22)
.L_22:
        /*0004*/ 	.word	0x00000082


	//----- nvinfo : EIATTR_KPARAM_INFO
	.align		4
.L_23:
        /*0008*/ 	.byte	0x04, 0x17
        /*000a*/ 	.short	(.L_25 - .L_24)
.L_24:
        /*000c*/ 	.word	0x00000000
        /*0010*/ 	.short	0x0000
        /*0012*/ 	.short	0x0000
        /*0014*/ 	.byte	0x00, 0xf5, 0x21, 0x00


	//----- nvinfo : EIATTR_SPARSE_MMA_MASK
	.align		4
.L_25:
        /*0018*/ 	.byte	0x03, 0x50
        /*001a*/ 	.short	0x0000


	//----- nvinfo : EIATTR_MAXREG_COUNT
	.align		4
        /*001c*/ 	.byte	0x03, 0x1b
        /*001e*/ 	.short	0x00ff


	//----- nvinfo : EIATTR_MERCURY_ISA_VERSION
	.align		4
        /*0020*/ 	.byte	0x03, 0x5f
        /*0022*/ 	.short	0x0101


	//----- nvinfo : EIATTR_VRC_CTA_INIT_COUNT
	.align		4
        /*0024*/ 	.byte	0x02, 0x4a
	.zero		1
	.zero		1


	//----- nvinfo : EIATTR_EXIT_INSTR_OFFSETS
	.align		4
        /*0028*/ 	.byte	0x04, 0x1c
        /*002a*/ 	.short	(.L_27 - .L_26)


	//   ....[0]....
.L_26:
        /*002c*/ 	.word	0x00000030


	//   ....[1]....
        /*0030*/ 	.word	0x00000080


	//----- nvinfo : EIATTR_CBANK_PARAM_SIZE
	.align		4
.L_27:
        /*0034*/ 	.byte	0x03, 0x19
        /*0036*/ 	.short	0x0008


	//----- nvinfo : EIATTR_PARAM_CBANK
	.align		4
        /*0038*/ 	.byte	0x04, 0x0a
        /*003a*/ 	.short	(.L_29 - .L_28)
	.align		4
.L_28:
        /*003c*/ 	.word	index@(.nv.constant0._Z6warmupPj)
        /*0040*/ 	.short	0x0380
        /*0042*/ 	.short	0x0008


	//----- nvinfo : EIATTR_SW_WAR
	.align		4
.L_29:
        /*0044*/ 	.byte	0x04, 0x36
        /*0046*/ 	.short	(.L_31 - .L_30)
.L_30:
        /*0048*/ 	.word	0x00000008
.L_31:


//--------------------- .nv.info._Z15areaCircleWPsumP5pointPy --------------------------
	.section	.nv.info._Z15areaCircleWPsumP5pointPy,"",@"SHT_CUDA_INFO"
	.sectionflags	@""
	.align	4


	//----- nvinfo : EIATTR_CUDA_API_VERSION
	.align		4
        /*0000*/ 	.byte	0x04, 0x37
        /*0002*/ 	.short	(.L_33 - .L_32)
.L_32:
        /*0004*/ 	.word	0x00000082


	//----- nvinfo : EIATTR_KPARAM_INFO
	.align		4
.L_33:
        /*0008*/ 	.byte	0x04, 0x17
        /*000a*/ 	.short	(.L_35 - .L_34)
.L_34:
        /*000c*/ 	.word	0x00000000
        /*0010*/ 	.short	0x0001
        /*0012*/ 	.short	0x0008
        /*0014*/ 	.byte	0x00, 0xf5, 0x21, 0x00


	//----- nvinfo : EIATTR_KPARAM_INFO
	.align		4
.L_35:
        /*0018*/ 	.byte	0x04, 0x17
        /*001a*/ 	.short	(.L_37 - .L_36)
.L_36:
        /*001c*/ 	.word	0x00000000
        /*0020*/ 	.short	0x0000
        /*0022*/ 	.short	0x0000
        /*0024*/ 	.byte	0x00, 0xf5, 0x21, 0x00


	//----- nvinfo : EIATTR_SPARSE_MMA_MASK
	.align		4
.L_37:
        /*0028*/ 	.byte	0x03, 0x50
        /*002a*/ 	.short	0x0000


	//----- nvinfo : EIATTR_MAXREG_COUNT
	.align		4
        /*002c*/ 	.byte	0x03, 0x1b
        /*002e*/ 	.short	0x00ff


	//----- nvinfo : EIATTR_MERCURY_ISA_VERSION
	.align		4
        /*0030*/ 	.byte	0x03, 0x5f
        /*0032*/ 	.short	0x0101


	//----- nvinfo : EIATTR_INT_WARP_WIDE_INSTR_OFFSETS
	.align		4
        /*0034*/ 	.byte	0x04, 0x31
        /*0036*/ 	.short	(.L_39 - .L_38)


	//   ....[0]....
.L_38:
        /*0038*/ 	.word	0x00000200


	//----- nvinfo : EIATTR_VRC_CTA_INIT_COUNT
	.align		4
.L_39:
        /*003c*/ 	.byte	0x02, 0x4a
	.zero		1
	.zero		1


	//----- nvinfo : EIATTR_EXIT_INSTR_OFFSETS
	.align		4
        /*0040*/ 	.byte	0x04, 0x1c
        /*0042*/ 	.short	(.L_41 - .L_40)


	//   ....[0]....
.L_40:
        /*0044*/ 	.word	0x00000060


	//   ....[1]....
        /*0048*/ 	.word	0x000001d0


	//   ....[2]....
        /*004c*/ 	.word	0x000002c0


	//----- nvinfo : EIATTR_CRS_STACK_SIZE
	.align		4
.L_41:
        /*0050*/ 	.byte	0x04, 0x1e
        /*0052*/ 	.short	(.L_43 - .L_42)
.L_42:
        /*0054*/ 	.word	0x00000000


	//----- nvinfo : EIATTR_CBANK_PARAM_SIZE
	.align		4
.L_43:
        /*0058*/ 	.byte	0x03, 0x19
        /*005a*/ 	.short	0x0010


	//----- nvinfo : EIATTR_PARAM_CBANK
	.align		4
        /*005c*/ 	.byte	0x04, 0x0a
        /*005e*/ 	.short	(.L_45 - .L_44)
	.align		4
.L_44:
        /*0060*/ 	.word	index@(.nv.constant0._Z15areaCircleWPsumP5pointPy)
        /*0064*/ 	.short	0x0380
        /*0066*/ 	.short	0x0010


	//----- nvinfo : EIATTR_SW_WAR
	.align		4
.L_45:
        /*0068*/ 	.byte	0x04, 0x36
        /*006a*/ 	.short	(.L_47 - .L_46)
.L_46:
        /*006c*/ 	.word	0x00000008
.L_47:


//--------------------- .nv.info._Z10areaCircleP5pointPy --------------------------
	.section	.nv.info._Z10areaCircleP5pointPy,"",@"SHT_CUDA_INFO"
	.sectionflags	@""
	.align	4


	//----- nvinfo : EIATTR_CUDA_API_VERSION
	.align		4
        /*0000*/ 	.byte	0x04, 0x37
        /*0002*/ 	.short	(.L_49 - .L_48)
.L_48:
        /*0004*/ 	.word	0x00000082


	//----- nvinfo : EIATTR_KPARAM_INFO
	.align		4
.L_49:
        /*0008*/ 	.byte	0x04, 0x17
        /*000a*/ 	.short	(.L_51 - .L_50)
.L_50:
        /*000c*/ 	.word	0x00000000
        /*0010*/ 	.short	0x0001
        /*0012*/ 	.short	0x0008
        /*0014*/ 	.byte	0x00, 0xf5, 0x21, 0x00


	//----- nvinfo : EIATTR_KPARAM_INFO
	.align		4
.L_51:
        /*0018*/ 	.byte	0x04, 0x17
        /*001a*/ 	.short	(.L_53 - .L_52)
.L_52:
        /*001c*/ 	.word	0x00000000
        /*0020*/ 	.short	0x0000
        /*0022*/ 	.short	0x0000
        /*0024*/ 	.byte	0x00, 0xf5, 0x21, 0x00


	//----- nvinfo : EIATTR_SPARSE_MMA_MASK
	.align		4
.L_53:
        /*0028*/ 	.byte	0x03, 0x50
        /*002a*/ 	.short	0x0000


	//----- nvinfo : EIATTR_MAXREG_COUNT
	.align		4
        /*002c*/ 	.byte	0x03, 0x1b
        /*002e*/ 	.short	0x00ff


	//----- nvinfo : EIATTR_MERCURY_ISA_VERSION
	.align		4
        /*0030*/ 	.byte	0x03, 0x5f
        /*0032*/ 	.short	0x0101


	//----- nvinfo : EIATTR_INT_WARP_WIDE_INSTR_OFFSETS
	.align		4
        /*0034*/ 	.byte	0x04, 0x31
        /*0036*/ 	.short	(.L_55 - .L_54)


	//   ....[0]....
.L_54:
        /*0038*/ 	.word	0x000001f0


	//----- nvinfo : EIATTR_VRC_CTA_INIT_COUNT
	.align		4
.L_55:
        /*003c*/ 	.byte	0x02, 0x4a
	.zero		1
	.zero		1


	//----- nvinfo : EIATTR_EXIT_INSTR_OFFSETS
	.align		4
        /*0040*/ 	.byte	0x04, 0x1c
        /*0042*/ 	.short	(.L_57 - .L_56)


	//   ....[0]....
.L_56:
        /*0044*/ 	.word	0x00000060


	//   ....[1]....
        /*0048*/ 	.word	0x000001c0


	//   ....[2]....
        /*004c*/ 	.word	0x000002a0


	//----- nvinfo : EIATTR_CRS_STACK_SIZE
	.align		4
.L_57:
        /*0050*/ 	.byte	0x04, 0x1e
        /*0052*/ 	.short	(.L_59 - .L_58)
.L_58:
        /*0054*/ 	.word	0x00000000


	//----- nvinfo : EIATTR_CBANK_PARAM_SIZE
	.align		4
.L_59:
        /*0058*/ 	.byte	0x03, 0x19
        /*005a*/ 	.short	0x0010


	//----- nvinfo : EIATTR_PARAM_CBANK
	.align		4
        /*005c*/ 	.byte	0x04, 0x0a
        /*005e*/ 	.short	(.L_61 - .L_60)
	.align		4
.L_60:
        /*0060*/ 	.word	index@(.nv.constant0._Z10areaCircleP5pointPy)
        /*0064*/ 	.short	0x0380
        /*0066*/ 	.short	0x0010


	//----- nvinfo : EIATTR_SW_WAR
	.align		4
.L_61:
        /*0068*/ 	.byte	0x04, 0x36
        /*006a*/ 	.short	(.L_63 - .L_62)
.L_62:
        /*006c*/ 	.word	0x00000008
.L_63:


//--------------------- .nv.callgraph             --------------------------
	.section	.nv.callgraph,"",@"SHT_CUDA_CALLGRAPH"
	.align	4
	.sectionentsize	8
	.align		4
        /*0000*/ 	.word	0x00000000
	.align		4
        /*0004*/ 	.word	0xffffffff
	.align		4
        /*0008*/ 	.word	0x00000000
	.align		4
        /*000c*/ 	.word	0xfffffffe
	.align		4
        /*0010*/ 	.word	0x00000000
	.align		4
        /*0014*/ 	.word	0xfffffffd
	.align		4
        /*0018*/ 	.word	0x00000000
	.align		4
        /*001c*/ 	.word	0xfffffffc


//--------------------- .text._Z6warmupPj         --------------------------
	.section	.text._Z6warmupPj,"ax",@progbits
	.align	128
        .global         _Z6warmupPj
        .type           _Z6warmupPj,@function
        .size           _Z6warmupPj,(.L_x_13 - _Z6warmupPj)
        .other          _Z6warmupPj,@"STO_CUDA_ENTRY STV_DEFAULT"
_Z6warmupPj:
.text._Z6warmupPj:
[----:B------:R-:W-:Y:S01]  /*0000*/  LDC R1, c[0x0][0x37c] ;  /* 0x0000df00ff017b82 */ /* 0x000fe20000000800 */
[----:B------:R-:W0:Y:S02]  /*0010*/  S2R R0, SR_TID.X ;  /* 0x0000000000007919 */ /* 0x000e240000002100 */
[----:B0-----:R-:W-:-:S13]  /*0020*/  ISETP.NE.AND P0, PT, R0, RZ, PT ;  /* 0x000000ff0000720c */ /* 0x001fda0003f05270 */
[----:B------:R-:W-:Y:S05]  /*0030*/  @P0 EXIT ;  /* 0x000000000000094d */ /* 0x000fea0003800000 */
[----:B------:R-:W0:Y:S01]  /*0040*/  LDC.64 R2, c[0x0][0x380] ;  /* 0x0000e000ff027b82 */ /* 0x000e220000000a00 */
[----:B------:R-:W0:Y:S01]  /*0050*/  LDCU.64 UR4, c[0x0][0x358] ;  /* 0x00006b00ff0477ac */ /* 0x000e220008000a00 */
[----:B------:R-:W-:-:S05]  /*0060*/  HFMA2 R5, -RZ, RZ, 0, 3.3080577850341796875e-05 ;  /* 0x0000022bff057431 */ /* 0x000fca00000001ff */
[----:B0-----:R-:W-:Y:S01]  /*0070*/  STG.E desc[UR4][R2.64], R5 ;  /* 0x0000000502007986 */ /* 0x001fe2000c101904 */
[----:B------:R-:W-:Y:S05]  /*0080*/  EXIT ;  /* 0x000000000000794d */ /* 0x000fea0003800000 */
.L_x_0:
[----:B------:R-:W-:-:S00]  /*0090*/  BRA `(.L_x_0) ;  /* 0xfffffffc00fc7947 */ /* 0x000fc0000383ffff */
[----:B------:R-:W-:-:S00]  /*00a0*/  NOP ;  /* 0x0000000000007918 */ /* 0x000fc00000000000 */
        /* <DEDUP_REMOVED lines=13> */
.L_x_13:


//--------------------- .text._Z15areaCircleWPsumP5pointPy --------------------------
	.section	.text._Z15areaCircleWPsumP5pointPy,"ax",@progbits
	.align	128
        .global         _Z15areaCircleWPsumP5pointPy
        .type           _Z15areaCircleWPsumP5pointPy,@function
        .size           _Z15areaCircleWPsumP5pointPy,(.L_x_11 - _Z15areaCircleWPsumP5pointPy)
        .other          _Z15areaCircleWPsumP5pointPy,@"STO_CUDA_ENTRY STV_DEFAULT"
_Z15areaCircleWPsumP5pointPy:
.text._Z15areaCircleWPsumP5pointPy:
[----:B------:R-:W-:Y:S01]  /*0000*/  LDC R1, c[0x0][0x37c] ;  /* 0x0000df00ff017b82 */ /* 0x000fe20000000800 */
[----:B------:R-:W0:Y:S01]  /*0010*/  S2R R3, SR_TID.X ;  /* 0x0000000000037919 */ /* 0x000e220000002100 */
[----:B------:R-:W0:Y:S01]  /*0020*/  LDCU UR4, c[0x0][0x360] ;  /* 0x00006c00ff0477ac */ /* 0x000e220008000800 */
[----:B------:R-:W0:Y:S02]  /*0030*/  S2R R2, SR_CTAID.X ;  /* 0x0000000000027919 */ /* 0x000e240000002500 */
[----:B0-----:R-:W-:-:S05]  /*0040*/  IMAD R3, R2, UR4, R3 ;  /* 0x0000000402037c24 */ /* 0x001fca000f8e0203 */
[----:B------:R-:W-:-:S13]  /*0050*/  ISETP.GT.U32.AND P0, PT, R3, 0x53724dff, PT ;  /* 0x53724dff0300780c */ /* 0x000fda0003f04070 */
[----:B------:R-:W-:Y:S05]  /*0060*/  @P0 EXIT ;  /* 0x000000000000094d */ /* 0x000fea0003800000 */
[----:B------:R-:W0:Y:S01]  /*0070*/  LDC.64 R4, c[0x0][0x380] ;  /* 0x0000e000ff047b82 */ /* 0x000e220000000a00 */
[----:B------:R-:W1:Y:S01]  /*0080*/  LDCU.64 UR8, c[0x0][0x358] ;  /* 0x00006b00ff0877ac */ /* 0x000e620008000a00 */
[----:B0-----:R-:W-:-:S05]  /*0090*/  IMAD.WIDE.U32 R4, R3, 0x8, R4 ;  /* 0x0000000803047825 */ /* 0x001fca00078e0004 */
[----:B-1----:R-:W2:Y:S04]  /*00a0*/  LDG.E R3, desc[UR8][R4.64+0x4] ;  /* 0x0000040804037981 */ /* 0x002ea8000c1e1900 */
[----:B------:R-:W3:Y:S01]  /*00b0*/  LDG.E R0, desc[UR8][R4.64] ;  /* 0x0000000804007981 */ /* 0x000ee2000c1e1900 */
[----:B------:R-:W-:Y:S01]  /*00c0*/  BSSY.RECONVERGENT B0, `(.L_x_1) ;  /* 0x000000f000007945 */ /* 0x000fe20003800200 */
[----:B--2---:R-:W-:-:S04]  /*00d0*/  FMUL R3, R3, R3 ;  /* 0x0000000303037220 */ /* 0x004fc80000400000 */
[----:B---3--:R-:W-:-:S04]  /*00e0*/  FFMA R0, R0, R0, R3 ;  /* 0x0000000000007223 */ /* 0x008fc80000000003 */
[----:B------:R0:W1:Y:S01]  /*00f0*/  MUFU.RSQ R3, R0 ;  /* 0x0000000000037308 */ /* 0x0000620000001400 */
[----:B------:R-:W-:-:S04]  /*0100*/  IADD3 R6, PT, PT, R0, -0xd000000, RZ ;  /* 0xf300000000067810 */ /* 0x000fc80007ffe0ff */
[----:B------:R-:W-:-:S13]  /*0110*/  ISETP.GT.U32.AND P0, PT, R6, 0x727fffff, PT ;  /* 0x727fffff0600780c */ /* 0x000fda0003f04070 */
[----:B01----:R-:W-:Y:S05]  /*0120*/  @!P0 BRA `(.L_x_2) ;  /* 0x0000000000108947 */ /* 0x003fea0003800000 */
[----:B------:R-:W-:-:S07]  /*0130*/  MOV R8, 0x150 ;  /* 0x0000015000087802 */ /* 0x000fce0000000f00 */
[----:B------:R-:W-:Y:S05]  /*0140*/  CALL.REL.NOINC `($__internal_0_$__cuda_sm20_sqrt_rn_f32_slowpath) ;  /* 0x0000000000607944 */ /* 0x000fea0003c00000 */
[----:B------:R-:W-:Y:S01]  /*0150*/  MOV R0, R3 ;  /* 0x0000000300007202 */ /* 0x000fe20000000f00 */
[----:B------:R-:W-:Y:S06]  /*0160*/  BRA `(.L_x_3) ;  /* 0x0000000000107947 */ /* 0x000fec0003800000 */
.L_x_2:
[----:B------:R-:W-:Y:S01]  /*0170*/  FMUL.FTZ R5, R0, R3 ;  /* 0x0000000300057220 */ /* 0x000fe20000410000 */
[----:B------:R-:W-:-:S03]  /*0180*/  FMUL.FTZ R3, R3, 0.5 ;  /* 0x3f00000003037820 */ /* 0x000fc60000410000 */
[----:B------:R-:W-:-:S04]  /*0190*/  FFMA R0, -R5, R5, R0 ;  /* 0x0000000505007223 */ /* 0x000fc80000000100 */
[----:B------:R-:W-:-:S07]  /*01a0*/  FFMA R0, R0, R3, R5 ;  /* 0x0000000300007223 */ /* 0x000fce0000000005 */
.L_x_3:
[----:B------:R-:W-:Y:S05]  /*01b0*/  BSYNC.RECONVERGENT B0 ;  /* 0x0000000000007941 */ /* 0x000fea0003800200 */
.L_x_1:
[----:B------:R-:W-:-:S13]  /*01c0*/  FSETP.GTU.AND P0, PT, R0, 1, PT ;  /* 0x3f8000000000780b */ /* 0x000fda0003f0c000 */
[----:B------:R-:W-:Y:S05]  /*01d0*/  @P0 EXIT ;  /* 0x000000000000094d */ /* 0x000fea0003800000 */
[----:B------:R-:W0:Y:S01]  /*01e0*/  S2R R0, SR_LANEID ;  /* 0x0000000000007919 */ /* 0x000e220000000000 */
[----:B------:R-:W1:Y:S01]  /*01f0*/  LDC.64 R6, c[0x0][0x388] ;  /* 0x0000e200ff067b82 */ /* 0x000e620000000a00 */
[----:B------:R-:W-:Y:S02]  /*0200*/  VOTEU.ANY UR4, UPT, PT ;  /* 0x0000000000047886 */ /* 0x000fe400038e0100 */
[----:B------:R-:W-:Y:S02]  /*0210*/  UPOPC UR6, UR4 ;  /* 0x00000004000672bf */ /* 0x000fe40008000000 */
[----:B------:R-:W-:Y:S02]  /*0220*/  UFLO.U32 UR5, UR4 ;  /* 0x00000004000572bd */ /* 0x000fe400080e0000 */
[----:B------:R-:W-:Y:S01]  /*0230*/  UIMAD.WIDE.U32 UR6, UR6, 0x1, URZ ;  /* 0x00000001060678a5 */ /* 0x000fe2000f8e00ff */
[----:B------:R-:W-:-:S03]  /*0240*/  UMOV UR4, URZ ;  /* 0x000000ff00047c82 */ /* 0x000fc60008000000 */
[----:B------:R-:W-:Y:S02]  /*0250*/  UIADD3 UR4, UPT, UPT, UR7, UR4, URZ ;  /* 0x0000000407047290 */ /* 0x000fe4000fffe0ff */
[----:B------:R-:W-:Y:S02]  /*0260*/  MOV R5, UR7 ;  /* 0x0000000700057c02 */ /* 0x000fe40008000f00 */
[----:B------:R-:W-:Y:S02]  /*0270*/  MOV R4, UR6 ;  /* 0x0000000600047c02 */ /* 0x000fe40008000f00 */
[----:B------:R-:W-:Y:S01]  /*0280*/  MOV R5, UR4 ;  /* 0x0000000400057c02 */ /* 0x000fe20008000f00 */
[----:B-1----:R-:W-:Y:S01]  /*0290*/  IMAD.WIDE.U32 R2, R2, 0x8, R6 ;  /* 0x0000000802027825 */ /* 0x002fe200078e0006 */
[----:B0-----:R-:W-:-:S13]  /*02a0*/  ISETP.EQ.U32.AND P0, PT, R0, UR5, PT ;  /* 0x0000000500007c0c */ /* 0x001fda000bf02070 */
[----:B------:R-:W-:Y:S01]  /*02b0*/  @P0 REDG.E.ADD.64.STRONG.GPU desc[UR8][R2.64], R4 ;  /* 0x000000040200098e */ /* 0x000fe2000c12e508 */
[----:B------:R-:W-:Y:S05]  /*02c0*/  EXIT ;  /* 0x000000000000794d */ /* 0x000fea0003800000 */
        .weak           $__internal_0_$__cuda_sm20_sqrt_rn_f32_slowpath
        .type           $__internal_0_$__cuda_sm20_sqrt_rn_f32_slowpath,@function
        .size           $__internal_0_$__cuda_sm20_sqrt_rn_f32_slowpath,(.L_x_11 - $__internal_0_$__cuda_sm20_sqrt_rn_f32_slowpath)
$__internal_0_$__cuda_sm20_sqrt_rn_f32_slowpath:
[----:B------:R-:W-:-:S13]  /*02d0*/  LOP3.LUT P0, RZ, R0, 0x7fffffff, RZ, 0xc0, !PT ;  /* 0x7fffffff00ff7812 */ /* 0x000fda000780c0ff */
[----:B------:R-:W-:Y:S01]  /*02e0*/  @!P0 MOV R3, R0 ;  /* 0x0000000000038202 */ /* 0x000fe20000000f00 */
[----:B------:R-:W-:Y:S06]  /*02f0*/  @!P0 BRA `(.L_x_4) ;  /* 0x0000000000408947 */ /* 0x000fec0003800000 */
[----:B------:R-:W-:-:S13]  /*0300*/  FSETP.GEU.FTZ.AND P0, PT, R0, RZ, PT ;  /* 0x000000ff0000720b */ /* 0x000fda0003f1e000 */
[----:B------:R-:W-:Y:S01]  /*0310*/  @!P0 MOV R3, 0x7fffffff ;  /* 0x7fffffff00038802 */ /* 0x000fe20000000f00 */
[----:B------:R-:W-:Y:S06]  /*0320*/  @!P0 BRA `(.L_x_4) ;  /* 0x0000000000348947 */ /* 0x000fec0003800000 */
[----:B------:R-:W-:-:S13]  /*0330*/  FSETP.GTU.FTZ.AND P0, PT, |R0|, +INF , PT ;  /* 0x7f8000000000780b */ /* 0x000fda0003f1c200 */
[----:B------:R-:W-:Y:S01]  /*0340*/  @P0 FADD.FTZ R3, R0, 1 ;  /* 0x3f80000000030421 */ /* 0x000fe20000010000 */
[----:B------:R-:W-:Y:S06]  /*0350*/  @P0 BRA `(.L_x_4) ;  /* 0x0000000000280947 */ /* 0x000fec0003800000 */
[----:B------:R-:W-:-:S13]  /*0360*/  FSETP.NEU.FTZ.AND P0, PT, |R0|, +INF , PT ;  /* 0x7f8000000000780b */ /* 0x000fda0003f1d200 */
[----:B------:R-:W-:-:S04]  /*0370*/  @P0 FFMA R4, R0, 1.84467440737095516160e+19, RZ ;  /* 0x5f80000000040823 */ /* 0x000fc800000000ff */
[----:B------:R-:W0:Y:S02]  /*0380*/  @P0 MUFU.RSQ R3, R4 ;  /* 0x0000000400030308 */ /* 0x000e240000001400 */
[----:B0-----:R-:W-:Y:S01]  /*0390*/  @P0 FMUL.FTZ R5, R4, R3 ;  /* 0x0000000304050220 */ /* 0x001fe20000410000 */
[----:B------:R-:W-:Y:S01]  /*03a0*/  @P0 FMUL.FTZ R7, R3, 0.5 ;  /* 0x3f00000003070820 */ /* 0x000fe20000410000 */
[----:B------:R-:W-:Y:S02]  /*03b0*/  @!P0 MOV R3, R0 ;  /* 0x0000000000038202 */ /* 0x000fe40000000f00 */
[----:B------:R-:W-:-:S04]  /*03c0*/  @P0 FADD.FTZ R6, -R5, -RZ ;  /* 0x800000ff05060221 */ /* 0x000fc80000010100 */
[----:B------:R-:W-:-:S04]  /*03d0*/  @P0 FFMA R6, R5, R6, R4 ;  /* 0x0000000605060223 */ /* 0x000fc80000000004 */
[----:B------:R-:W-:-:S04]  /*03e0*/  @P0 FFMA R6, R6, R7, R5 ;  /* 0x0000000706060223 */ /* 0x000fc80000000005 */
[----:B------:R-:W-:-:S07]  /*03f0*/  @P0 FMUL.FTZ R3, R6, 2.3283064365386962891e-10 ;  /* 0x2f80000006030820 */ /* 0x000fce0000410000 */
.L_x_4:
[----:B------:R-:W-:Y:S01]  /*0400*/  HFMA2 R5, -RZ, RZ, 0, 0 ;  /* 0x00000000ff057431 */ /* 0x000fe200000001ff */
[----:B------:R-:W-:-:S04]  /*0410*/  MOV R4, R8 ;  /* 0x0000000800047202 */ /* 0x000fc80000000f00 */
[----:B------:R-:W-:Y:S05]  /*0420*/  RET.REL.NODEC R4 `(_Z15areaCircleWPsumP5pointPy) ;  /* 0xfffffff804f47950 */ /* 0x000fea0003c3ffff */
.L_x_5:
        /* <DEDUP_REMOVED lines=13> */
.L_x_11:


//--------------------- .text._Z10areaCircleP5pointPy --------------------------
	.section	.text._Z10areaCircleP5pointPy,"ax",@progbits
	.align	128
        .global         _Z10areaCircleP5pointPy
        .type           _Z10areaCircleP5pointPy,@function
        .size           _Z10areaCircleP5pointPy,(.L_x_12 - _Z10areaCircleP5pointPy)
        .other          _Z10areaCircleP5pointPy,@"STO_CUDA_ENTRY STV_DEFAULT"
_Z10areaCircleP5pointPy:
.text._Z10areaCircleP5pointPy:
[----:B------:R-:W-:Y:S01]  /*0000*/  LDC R1, c[0x0][0x37c] ;  /* 0x0000df00ff017b82 */ /* 0x000fe20000000800 */
[----:B------:R-:W0:Y:S07]  /*0010*/  S2R R5, SR_TID.X ;  /* 0x0000000000057919 */ /* 0x000e2e0000002100 */
[----:B------:R-:W0:Y:S08]  /*0020*/  S2UR UR4, SR_CTAID.X ;  /* 0x00000000000479c3 */ /* 0x000e300000002500 */
[----:B------:R-:W0:Y:S02]  /*0030*/  LDC R0, c[0x0][0x360] ;  /* 0x0000d800ff007b82 */ /* 0x000e240000000800 */
        /* <DEDUP_REMOVED lines=16> */
[----:B------:R-:W-:Y:S05]  /*0140*/  CALL.REL.NOINC `($__internal_1_$__cuda_sm20_sqrt_rn_f32_slowpath) ;  /* 0x0000000000587944 */ /* 0x000fea0003c00000 */
[----:B------:R-:W-:Y:S05]  /*0150*/  BRA `(.L_x_8) ;  /* 0x0000000000107947 */ /* 0x000fea0003800000 */
.L_x_7:
[----:B------:R-:W-:Y:S01]  /*0160*/  FMUL.FTZ R3, R0, R5 ;  /* 0x0000000500037220 */ /* 0x000fe20000410000 */
[----:B------:R-:W-:-:S03]  /*0170*/  FMUL.FTZ R5, R5, 0.5 ;  /* 0x3f00000005057820 */ /* 0x000fc60000410000 */
[----:B------:R-:W-:-:S04]  /*0180*/  FFMA R0, -R3, R3, R0 ;  /* 0x0000000303007223 */ /* 0x000fc80000000100 */
[----:B------:R-:W-:-:S07]  /*0190*/  FFMA R0, R0, R5, R3 ;  /* 0x0000000500007223 */ /* 0x000fce0000000003 */
.L_x_8:
[----:B------:R-:W-:Y:S05]  /*01a0*/  BSYNC.RECONVERGENT B0 ;  /* 0x0000000000007941 */ /* 0x000fea0003800200 */
.L_x_6:
        /* <DEDUP_REMOVED lines=12> */
[----:B------:R-:W-:Y:S02]  /*0270*/  MOV R5, UR4 ;  /* 0x0000000400057c02 */ /* 0x000fe40008000f00 */
[----:B0-----:R-:W-:-:S13]  /*0280*/  ISETP.EQ.U32.AND P0, PT, R0, UR5, PT ;  /* 0x0000000500007c0c */ /* 0x001fda000bf02070 */
[----:B-1----:R-:W-:Y:S01]  /*0290*/  @P0 REDG.E.ADD.64.STRONG.GPU desc[UR8][R2.64], R4 ;  /* 0x000000040200098e */ /* 0x002fe2000c12e508 */
[----:B------:R-:W-:Y:S05]  /*02a0*/  EXIT ;  /* 0x000000000000794d */ /* 0x000fea0003800000 */
        .weak           $__internal_1_$__cuda_sm20_sqrt_rn_f32_slowpath
        .type           $__internal_1_$__cuda_sm20_sqrt_rn_f32_slowpath,@function
        .size           $__internal_1_$__cuda_sm20_sqrt_rn_f32_slowpath,(.L_x_12 - $__internal_1_$__cuda_sm20_sqrt_rn_f32_slowpath)
$__internal_1_$__cuda_sm20_sqrt_rn_f32_slowpath:
        /* <DEDUP_REMOVED lines=19> */
.L_x_9:
[----:B------:R-:W-:Y:S01]  /*03e0*/  HFMA2 R3, -RZ, RZ, 0, 0 ;  /* 0x00000000ff037431 */ /* 0x000fe200000001ff */
[----:B------:R-:W-:Y:S02]  /*03f0*/  MOV R0, R2 ;  /* 0x0000000200007202 */ /* 0x000fe40000000f00 */
[----:B------:R-:W-:-:S04]  /*0400*/  MOV R2, R7 ;  /* 0x0000000700027202 */ /* 0x000fc80000000f00 */
[----:B------:R-:W-:Y:S05]  /*0410*/  RET.REL.NODEC R2 `(_Z10areaCircleP5pointPy) ;  /* 0xfffffff802f87950 */ /* 0x000fea0003c3ffff */
.L_x_10:
        /* <DEDUP_REMOVED lines=14> */
.L_x_12:


//--------------------- .nv.shared.reserved.0     --------------------------
	.section	.nv.shared.reserved.0,"aw",@nobits
	.weak		__nv_reservedSMEM_offset_0_alias
	.size		__nv_reservedSMEM_offset_0_alias, 0, 64
	.other		__nv_reservedSMEM_offset_0_alias,@"STO_CUDA_RESERVED_SHARED STV_DEFAULT"
__nv_reservedSMEM_offset_0_alias:
	.zero		0
	.zero		64


//--------------------- .nv.constant0._Z6warmupPj --------------------------
	.section	.nv.constant0._Z6warmupPj,"a",@progbits
	.sectionflags	@""
	.align	4
.nv.constant0._Z6warmupPj:
	.zero		904


//--------------------- .nv.constant0._Z15areaCircleWPsumP5pointPy --------------------------
	.section	.nv.constant0._Z15areaCircleWPsumP5pointPy,"a",@progbits
	.sectionflags	@""
	.align	4
.nv.constant0._Z15areaCircleWPsumP5pointPy:
	.zero		912


//--------------------- .nv.constant0._Z10areaCircleP5pointPy --------------------------
	.section	.nv.constant0._Z10areaCircleP5pointPy,"a",@progbits
	.sectionflags	@""
	.align	4
.nv.constant0._Z10areaCircleP5pointPy:
	.zero		912


//--------------------- SYMBOLS --------------------------

	.type		.nv.reservedSmem.offset0,@object
	.size		.nv.reservedSmem.offset0,0x4
